//
// Generated by NVIDIA NVVM Compiler
//
// Compiler Build ID: CL-36424714
// Cuda compilation tools, release 13.0, V13.0.88
// Based on NVVM 20.0.0
//

.version 9.0
.target sm_100
.address_size 64

	// .globl	_Z20scan_inclusive_blockPKiPii
.extern .shared .align 16 .b8 s[];

.visible .entry _Z20scan_inclusive_blockPKiPii(
	.param .u64 .ptr .align 1 _Z20scan_inclusive_blockPKiPii_param_0,
	.param .u64 .ptr .align 1 _Z20scan_inclusive_blockPKiPii_param_1,
	.param .u32 _Z20scan_inclusive_blockPKiPii_param_2
)
{
	.reg .pred 	%p<9>;
	.reg .b32 	%r<22>;
	.reg .b64 	%rd<9>;

	ld.param.u64 	%rd1, [_Z20scan_inclusive_blockPKiPii_param_0];
	ld.param.u64 	%rd2, [_Z20scan_inclusive_blockPKiPii_param_1];
	ld.param.u32 	%r7, [_Z20scan_inclusive_blockPKiPii_param_2];
	mov.u32 	%r1, %tid.x;
	setp.ge.s32 	%p1, %r1, %r7;
	shl.b32 	%r8, %r1, 2;
	mov.u32 	%r9, s;
	add.s32 	%r2, %r9, %r8;
	@%p1 bra 	$L__BB0_2;
	cvta.to.global.u64 	%rd3, %rd1;
	mul.wide.u32 	%rd4, %r1, 4;
	add.s64 	%rd5, %rd3, %rd4;
	ld.global.u32 	%r10, [%rd5];
	st.shared.u32 	[%r2], %r10;
$L__BB0_2:
	bar.sync 	0;
	setp.lt.s32 	%p2, %r7, 2;
	@%p2 bra 	$L__BB0_9;
	mov.b32 	%r20, 1;
$L__BB0_4:
	setp.ge.s32 	%p3, %r1, %r7;
	setp.lt.s32 	%p4, %r1, %r20;
	mov.b32 	%r21, 0;
	or.pred  	%p5, %p3, %p4;
	@%p5 bra 	$L__BB0_6;
	sub.s32 	%r13, %r1, %r20;
	shl.b32 	%r14, %r13, 2;
	add.s32 	%r16, %r9, %r14;
	ld.shared.u32 	%r21, [%r16];
$L__BB0_6:
	setp.ge.s32 	%p6, %r1, %r7;
	bar.sync 	0;
	@%p6 bra 	$L__BB0_8;
	ld.shared.u32 	%r17, [%r2];
	add.s32 	%r18, %r17, %r21;
	st.shared.u32 	[%r2], %r18;
$L__BB0_8:
	bar.sync 	0;
	shl.b32 	%r20, %r20, 1;
	setp.lt.s32 	%p7, %r20, %r7;
	@%p7 bra 	$L__BB0_4;
$L__BB0_9:
	setp.ge.s32 	%p8, %r1, %r7;
	@%p8 bra 	$L__BB0_11;
	ld.shared.u32 	%r19, [%r2];
	cvta.to.global.u64 	%rd6, %rd2;
	mul.wide.u32 	%rd7, %r1, 4;
	add.s64 	%rd8, %rd6, %rd7;
	st.global.u32 	[%rd8], %r19;
$L__BB0_11:
	ret;

}


// ===== COMPILED SASS (sm_100) =====

	.target	sm_100

	.elftype	@"ET_EXEC"


//--------------------- .note.nv.tkinfo           --------------------------
	.section	.note.nv.tkinfo,"",@"SHT_NOTE"
	.sectionflags	@"SHF_NOTE_NV_TKINFO"
	.tkinfo
        /*0018*/ 	.word	0x00000002
        /*0030*/ 	.string	""
        /*0030*/ 	.string	"ptxas"
        /*0030*/ 	.string	"Cuda compilation tools, release 13.0, V13.0.88"
        /*0030*/ 	.string	"Build cuda_13.0.r13.0/compiler.36424714_0"
        /*0030*/ 	.string	"-arch sm_100 -m 64 "



//--------------------- .note.nv.cuinfo           --------------------------
	.section	.note.nv.cuinfo,"",@"SHT_NOTE"
	.sectionflags	@"SHF_NOTE_NV_CUINFO"
        /*0018*/ 	.short	0x0002
        /*001a*/ 	.short	0x0064
        /*001c*/ 	.short	0x0082
	.zero		2


//--------------------- .nv.info                  --------------------------
	.section	.nv.info,"",@"SHT_CUDA_INFO"
	.align	4


	//----- nvinfo : EIATTR_REGCOUNT
	.align		4
        /*0000*/ 	.byte	0x04, 0x2f
        /*0002*/ 	.short	(.L_1 - .L_0)
	.align		4
.L_0:
        /*0004*/ 	.word	index@(_Z20scan_inclusive_blockPKiPii)
        /*0008*/ 	.word	0x0000000a


	//----- nvinfo : EIATTR_FRAME_SIZE
	.align		4
.L_1:
        /*000c*/ 	.byte	0x04, 0x11
        /*000e*/ 	.short	(.L_3 - .L_2)
	.align		4
.L_2:
        /*0010*/ 	.word	index@(_Z20scan_inclusive_blockPKiPii)
        /*0014*/ 	.word	0x00000000


	//----- nvinfo : EIATTR_MIN_STACK_SIZE
	.align		4
.L_3:
        /*0018*/ 	.byte	0x04, 0x12
        /*001a*/ 	.short	(.L_5 - .L_4)
	.align		4
.L_4:
        /*001c*/ 	.word	index@(_Z20scan_inclusive_blockPKiPii)
        /*0020*/ 	.word	0x00000000
.L_5:


//--------------------- .nv.compat                --------------------------
	.section	.nv.compat,"",@"SHT_CUDA_COMPAT_INFO"
	.align	4
        /*0000*/ 	.byte	0x02, 0x09, 0x00, 0x00, 0x02, 0x02, 0x01, 0x00, 0x02, 0x05, 0x05, 0x00, 0x03, 0x07, 0x01, 0x01
        /*0010*/ 	.byte	0x02, 0x03, 0x00, 0x00, 0x02, 0x06, 0x01, 0x00, 0x04, 0x0b, 0x08, 0x00, 0x09, 0x00, 0x00, 0x00
        /*0020*/ 	.byte	0x00, 0x00, 0x00, 0x00


//--------------------- .nv.info._Z20scan_inclusive_blockPKiPii --------------------------
	.section	.nv.info._Z20scan_inclusive_blockPKiPii,"",@"SHT_CUDA_INFO"
	.sectionflags	@""
	.align	4


	//----- nvinfo : EIATTR_CUDA_API_VERSION
	.align		4
        /*0000*/ 	.byte	0x04, 0x37
        /*0002*/ 	.short	(.L_7 - .L_6)
.L_6:
        /*0004*/ 	.word	0x00000082


	//----- nvinfo : EIATTR_KPARAM_INFO
	.align		4
.L_7:
        /*0008*/ 	.byte	0x04, 0x17
        /*000a*/ 	.short	(.L_9 - .L_8)
.L_8:
        /*000c*/ 	.word	0x00000000
        /*0010*/ 	.short	0x0002
        /*0012*/ 	.short	0x0010
        /*0014*/ 	.byte	0x00, 0xf0, 0x11, 0x00


	//----- nvinfo : EIATTR_KPARAM_INFO
	.align		4
.L_9:
        /*0018*/ 	.byte	0x04, 0x17
        /*001a*/ 	.short	(.L_11 - .L_10)
.L_10:
        /*001c*/ 	.word	0x00000000
        /*0020*/ 	.short	0x0001
        /*0022*/ 	.short	0x0008
        /*0024*/ 	.byte	0x00, 0xf5, 0x21, 0x00


	//----- nvinfo : EIATTR_KPARAM_INFO
	.align		4
.L_11:
        /*0028*/ 	.byte	0x04, 0x17
        /*002a*/ 	.short	(.L_13 - .L_12)
.L_12:
        /*002c*/ 	.word	0x00000000
        /*0030*/ 	.short	0x0000
        /*0032*/ 	.short	0x0000
        /*0034*/ 	.byte	0x00, 0xf5, 0x21, 0x00


	//----- nvinfo : EIATTR_SPARSE_MMA_MASK
	.align		4
.L_13:
        /*0038*/ 	.byte	0x03, 0x50
        /*003a*/ 	.short	0x0000


	//----- nvinfo : EIATTR_MAXREG_COUNT
	.align		4
        /*003c*/ 	.byte	0x03, 0x1b
        /*003e*/ 	.short	0x00ff


	//----- nvinfo : EIATTR_NUM_BARRIERS
	.align		4
        /*0040*/ 	.byte	0x02, 0x4c
        /*0042*/ 	.byte	0x01
	.zero		1


	//----- nvinfo : EIATTR_MERCURY_ISA_VERSION
	.align		4
        /*0044*/ 	.byte	0x03, 0x5f
        /*0046*/ 	.short	0x0101


	//----- nvinfo : EIATTR_VRC_CTA_INIT_COUNT
	.align		4
        /*0048*/ 	.byte	0x02, 0x4a
	.zero		1
	.zero		1


	//----- nvinfo : EIATTR_EXIT_INSTR_OFFSETS
	.align		4
        /*004c*/ 	.byte	0x04, 0x1c
        /*004e*/ 	.short	(.L_15 - .L_14)


	//   ....[0]....
.L_14:
        /*0050*/ 	.word	0x00000210


	//   ....[1]....
        /*0054*/ 	.word	0x00000260


	//----- nvinfo : EIATTR_CBANK_PARAM_SIZE
	.align		4
.L_15:
        /*0058*/ 	.byte	0x03, 0x19
        /*005a*/ 	.short	0x0014


	//----- nvinfo : EIATTR_PARAM_CBANK
	.align		4
        /*005c*/ 	.byte	0x04, 0x0a
        /*005e*/ 	.short	(.L_17 - .L_16)
	.align		4
.L_16:
        /*0060*/ 	.word	index@(.nv.constant0._Z20scan_inclusive_blockPKiPii)
        /*0064*/ 	.short	0x0380
        /*0066*/ 	.short	0x0014


	//----- nvinfo : EIATTR_SW_WAR
	.align		4
.L_17:
        /*0068*/ 	.byte	0x04, 0x36
        /*006a*/ 	.short	(.L_19 - .L_18)
.L_18:
        /*006c*/ 	.word	0x00000008
.L_19:


//--------------------- .nv.callgraph             --------------------------
	.section	.nv.callgraph,"",@"SHT_CUDA_CALLGRAPH"
	.align	4
	.sectionentsize	8
	.align		4
        /*0000*/ 	.word	0x00000000
	.align		4
        /*0004*/ 	.word	0xffffffff
	.align		4
        /*0008*/ 	.word	0x00000000
	.align		4
        /*000c*/ 	.word	0xfffffffe
	.align		4
        /*0010*/ 	.word	0x00000000
	.align		4
        /*0014*/ 	.word	0xfffffffd
	.align		4
        /*0018*/ 	.word	0x00000000
	.align		4
        /*001c*/ 	.word	0xfffffffc


//--------------------- .text._Z20scan_inclusive_blockPKiPii --------------------------
	.section	.text._Z20scan_inclusive_blockPKiPii,"ax",@progbits
	.align	128
        .global         _Z20scan_inclusive_blockPKiPii
        .type           _Z20scan_inclusive_blockPKiPii,@function
        .size           _Z20scan_inclusive_blockPKiPii,(.L_x_3 - _Z20scan_inclusive_blockPKiPii)
        .other          _Z20scan_inclusive_blockPKiPii,@"STO_CUDA_ENTRY STV_DEFAULT"
_Z20scan_inclusive_blockPKiPii:
.text._Z20scan_inclusive_blockPKiPii:
[----:B------:R-:W-:Y:S01]  /*0000*/  LDC R1, c[0x0][0x37c] ;  /* 0x0000df00ff017b82 */ /* 0x000fe20000000800 */
[----:B------:R-:W0:Y:S01]  /*0010*/  S2R R7, SR_TID.X ;  /* 0x0000000000077919 */ /* 0x000e220000002100 */
[----:B------:R-:W0:Y:S01]  /*0020*/  LDCU UR8, c[0x0][0x390] ;  /* 0x00007200ff0877ac */ /* 0x000e220008000800 */
[----:B------:R-:W1:Y:S01]  /*0030*/  LDCU.64 UR6, c[0x0][0x358] ;  /* 0x00006b00ff0677ac */ /* 0x000e620008000a00 */
[----:B0-----:R-:W-:-:S13]  /*0040*/  ISETP.GE.AND P1, PT, R7, UR8, PT ;  /* 0x0000000807007c0c */ /* 0x001fda000bf26270 */
[----:B------:R-:W0:Y:S02]  /*0050*/  @!P1 LDC.64 R2, c[0x0][0x380] ;  /* 0x0000e000ff029b82 */ /* 0x000e240000000a00 */
[----:B0-----:R-:W-:-:S06]  /*0060*/  @!P1 IMAD.WIDE.U32 R2, R7, 0x4, R2 ;  /* 0x0000000407029825 */ /* 0x001fcc00078e0002 */
[----:B-1----:R-:W2:Y:S01]  /*0070*/  @!P1 LDG.E R3, desc[UR6][R2.64] ;  /* 0x0000000602039981 */ /* 0x002ea2000c1e1900 */
[----:B------:R-:W0:Y:S01]  /*0080*/  S2UR UR5, SR_CgaCtaId ;  /* 0x00000000000579c3 */ /* 0x000e220000008800 */
[----:B------:R-:W-:Y:S01]  /*0090*/  UMOV UR4, 0x400 ;  /* 0x0000040000047882 */ /* 0x000fe20000000000 */
[----:B------:R-:W-:Y:S02]  /*00a0*/  UISETP.GE.AND UP0, UPT, UR8, 0x2, UPT ;  /* 0x000000020800788c */ /* 0x000fe4000bf06270 */
[----:B0-----:R-:W-:-:S06]  /*00b0*/  ULEA UR4, UR5, UR4, 0x18 ;  /* 0x0000000405047291 */ /* 0x001fcc000f8ec0ff */
[----:B------:R-:W-:-:S05]  /*00c0*/  LEA R0, R7, UR4, 0x2 ;  /* 0x0000000407007c11 */ /* 0x000fca000f8e10ff */
[----:B--2---:R0:W-:Y:S01]  /*00d0*/  @!P1 STS [R0], R3 ;  /* 0x0000000300009388 */ /* 0x0041e20000000800 */
[----:B------:R-:W-:Y:S06]  /*00e0*/  BAR.SYNC.DEFER_BLOCKING 0x0 ;  /* 0x0000000000007b1d */ /* 0x000fec0000010000 */
[----:B------:R-:W-:Y:S05]  /*00f0*/  BRA.U !UP0, `(.L_x_0) ;  /* 0x0000000108447547 */ /* 0x000fea000b800000 */
[----:B------:R-:W1:Y:S01]  /*0100*/  LDCU UR8, c[0x0][0x390] ;  /* 0x00007200ff0877ac */ /* 0x000e620008000800 */
[----:B------:R-:W-:Y:S01]  /*0110*/  UMOV UR5, 0x1 ;  /* 0x0000000100057882 */ /* 0x000fe20000000000 */
[----:B-1----:R-:W-:-:S13]  /*0120*/  ISETP.GE.AND P1, PT, R7, UR8, PT ;  /* 0x0000000807007c0c */ /* 0x002fda000bf26270 */
.L_x_1:
[----:B------:R-:W-:Y:S01]  /*0130*/  ISETP.GE.AND P0, PT, R7, UR5, PT ;  /* 0x0000000507007c0c */ /* 0x000fe2000bf06270 */
[----:B------:R-:W-:-:S03]  /*0140*/  IMAD.MOV.U32 R2, RZ, RZ, RZ ;  /* 0x000000ffff027224 */ /* 0x000fc600078e00ff */
[----:B------:R-:W-:-:S13]  /*0150*/  ISETP.GE.OR P0, PT, R7, UR8, !P0 ;  /* 0x0000000807007c0c */ /* 0x000fda000c706670 */
[----:B0-----:R-:W-:Y:S01]  /*0160*/  @!P0 VIADD R3, R7, -UR5 ;  /* 0x8000000507038c36 */ /* 0x001fe20008000000 */
[----:B------:R-:W-:-:S04]  /*0170*/  USHF.L.U32 UR5, UR5, 0x1, URZ ;  /* 0x0000000105057899 */ /* 0x000fc800080006ff */
[----:B------:R-:W-:Y:S01]  /*0180*/  @!P0 LEA R3, R3, UR4, 0x2 ;  /* 0x0000000403038c11 */ /* 0x000fe2000f8e10ff */
[----:B------:R-:W-:-:S04]  /*0190*/  UISETP.GE.AND UP0, UPT, UR5, UR8, UPT ;  /* 0x000000080500728c */ /* 0x000fc8000bf06270 */
[----:B------:R-:W-:Y:S01]  /*01a0*/  @!P0 LDS R2, [R3] ;  /* 0x0000000003028984 */ /* 0x000fe20000000800 */
[----:B------:R-:W-:Y:S06]  /*01b0*/  BAR.SYNC.DEFER_BLOCKING 0x0 ;  /* 0x0000000000007b1d */ /* 0x000fec0000010000 */
[----:B-1----:R-:W0:Y:S02]  /*01c0*/  @!P1 LDS R5, [R0] ;  /* 0x0000000000059984 */ /* 0x002e240000000800 */
[----:B0-----:R-:W-:-:S05]  /*01d0*/  @!P1 IMAD.IADD R5, R5, 0x1, R2 ;  /* 0x0000000105059824 */ /* 0x001fca00078e0202 */
[----:B------:R1:W-:Y:S01]  /*01e0*/  @!P1 STS [R0], R5 ;  /* 0x0000000500009388 */ /* 0x0003e20000000800 */
[----:B------:R-:W-:Y:S06]  /*01f0*/  BAR.SYNC.DEFER_BLOCKING 0x0 ;  /* 0x0000000000007b1d */ /* 0x000fec0000010000 */
[----:B------:R-:W-:Y:S05]  /*0200*/  BRA.U !UP0, `(.L_x_1) ;  /* 0xfffffffd08c87547 */ /* 0x000fea000b83ffff */
.L_x_0:
[----:B------:R-:W-:Y:S05]  /*0210*/  @P1 EXIT ;  /* 0x000000000000194d */ /* 0x000fea0003800000 */
[----:B-1----:R-:W1:Y:S01]  /*0220*/  LDS R5, [R0] ;  /* 0x0000000000057984 */ /* 0x002e620000000800 */
[----:B0-----:R-:W0:Y:S02]  /*0230*/  LDC.64 R2, c[0x0][0x388] ;  /* 0x0000e200ff027b82 */ /* 0x001e240000000a00 */
[----:B0-----:R-:W-:-:S05]  /*0240*/  IMAD.WIDE.U32 R2, R7, 0x4, R2 ;  /* 0x0000000407027825 */ /* 0x001fca00078e0002 */
[----:B-1----:R-:W-:Y:S01]  /*0250*/  STG.E desc[UR6][R2.64], R5 ;  /* 0x0000000502007986 */ /* 0x002fe2000c101906 */
[----:B------:R-:W-:Y:S05]  /*0260*/  EXIT ;  /* 0x000000000000794d */ /* 0x000fea0003800000 */
.L_x_2:
[----:B------:R-:W-:-:S00]  /*0270*/  BRA `(.L_x_2) ;  /* 0xfffffffc00fc7947 */ /* 0x000fc0000383ffff */
[----:B------:R-:W-:-:S00]  /*0280*/  NOP ;  /* 0x0000000000007918 */ /* 0x000fc00000000000 */
[----:B------:R-:W-:-:S00]  /*0290*/  NOP ;  /* 0x0000000000007918 */ /* 0x000fc00000000000 */
[----:B------:R-:W-:-:S00]  /*02a0*/  NOP ;  /* 0x0000000000007918 */ /* 0x000fc00000000000 */
[----:B------:R-:W-:-:S00]  /*02b0*/  NOP ;  /* 0x0000000000007918 */ /* 0x000fc00000000000 */
[----:B------:R-:W-:-:S00]  /*02c0*/  NOP ;  /* 0x0000000000007918 */ /* 0x000fc00000000000 */
[----:B------:R-:W-:-:S00]  /*02d0*/  NOP ;  /* 0x0000000000007918 */ /* 0x000fc00000000000 */
[----:B------:R-:W-:-:S00]  /*02e0*/  NOP ;  /* 0x0000000000007918 */ /* 0x000fc00000000000 */
[----:B------:R-:W-:-:S00]  /*02f0*/  NOP ;  /* 0x0000000000007918 */ /* 0x000fc00000000000 */
.L_x_3:


//--------------------- .nv.shared._Z20scan_inclusive_blockPKiPii --------------------------
	.section	.nv.shared._Z20scan_inclusive_blockPKiPii,"aw",@nobits
	.sectionflags	@""
	.align	16
	.zero		1024


//--------------------- .nv.shared.reserved.0     --------------------------
	.section	.nv.shared.reserved.0,"aw",@nobits
	.weak		__nv_reservedSMEM_offset_0_alias
	.size		__nv_reservedSMEM_offset_0_alias, 0, 64
	.other		__nv_reservedSMEM_offset_0_alias,@"STO_CUDA_RESERVED_SHARED STV_DEFAULT"
__nv_reservedSMEM_offset_0_alias:
	.zero		0
	.zero		64


//--------------------- .nv.constant0._Z20scan_inclusive_blockPKiPii --------------------------
	.section	.nv.constant0._Z20scan_inclusive_blockPKiPii,"a",@progbits
	.sectionflags	@""
	.align	4
.nv.constant0._Z20scan_inclusive_blockPKiPii:
	.zero		916


//--------------------- SYMBOLS --------------------------

	.type		.nv.reservedSmem.offset0,@object
	.size		.nv.reservedSmem.offset0,0x4
	.type		.nv.reservedSmem.cap,@object
	.size		.nv.reservedSmem.cap,0x4
